	.headerflags	@"EF_CUDA_TEXMODE_UNIFIED EF_CUDA_64BIT_ADDRESS EF_CUDA_ACCELERATORS EF_CUDA_SM90 EF_CUDA_VIRTUAL_SM(EF_CUDA_SM90)"
	.elftype	@"ET_EXEC"


//--------------------- .nv.info                  --------------------------
	.section	.nv.info,"",@"SHT_CUDA_INFO"
	.align	4


	//----- nvinfo : EIATTR_REGCOUNT
	.align		4
        /*0000*/ 	.byte	0x04, 0x2f
        /*0002*/ 	.short	(.L_1 - .L_0)
	.align		4
.L_0:
        /*0004*/ 	.word	index@(triton_poi_fused__unsafe_index_add_mul_sub_123)
        /*0008*/ 	.word	0x00000019


	//----- nvinfo : EIATTR_MIN_STACK_SIZE
	.align		4
.L_1:
        /*000c*/ 	.byte	0x04, 0x12
        /*000e*/ 	.short	(.L_3 - .L_2)
	.align		4
.L_2:
        /*0010*/ 	.word	index@(triton_poi_fused__unsafe_index_add_mul_sub_123)
        /*0014*/ 	.word	0x00000000


	//----- nvinfo : EIATTR_FRAME_SIZE
	.align		4
.L_3:
        /*0018*/ 	.byte	0x04, 0x11
        /*001a*/ 	.short	(.L_5 - .L_4)
	.align		4
.L_4:
        /*001c*/ 	.word	index@(triton_poi_fused__unsafe_index_add_mul_sub_123)
        /*0020*/ 	.word	0x00000000


	//----- nvinfo : EIATTR_MIN_STACK_SIZE
	.align		4
.L_5:
        /*0024*/ 	.byte	0x04, 0x12
        /*0026*/ 	.short	(.L_7 - .L_6)
	.align		4
.L_6:
        /*0028*/ 	.word	index@(triton_poi_fused__unsafe_index_add_mul_sub_123)
        /*002c*/ 	.word	0x00000000
.L_7:


//--------------------- .nv.info.triton_poi_fused__unsafe_index_add_mul_sub_123 --------------------------
	.section	.nv.info.triton_poi_fused__unsafe_index_add_mul_sub_123,"",@"SHT_CUDA_INFO"
	.sectionflags	@""
	.align	4


	//----- nvinfo : EIATTR_CUDA_API_VERSION
	.align		4
        /*0000*/ 	.byte	0x04, 0x37
        /*0002*/ 	.short	(.L_9 - .L_8)
.L_8:
        /*0004*/ 	.word	0x0000007c


	//----- nvinfo : EIATTR_KPARAM_INFO
	.align		4
.L_9:
        /*0008*/ 	.byte	0x04, 0x17
        /*000a*/ 	.short	(.L_11 - .L_10)
.L_10:
        /*000c*/ 	.word	0x00000000
        /*0010*/ 	.short	0x0006
        /*0012*/ 	.short	0x0030
        /*0014*/ 	.byte	0x00, 0xf0, 0x11, 0x00


	//----- nvinfo : EIATTR_KPARAM_INFO
	.align		4
.L_11:
        /*0018*/ 	.byte	0x04, 0x17
        /*001a*/ 	.short	(.L_13 - .L_12)
.L_12:
        /*001c*/ 	.word	0x00000000
        /*0020*/ 	.short	0x0005
        /*0022*/ 	.short	0x0028
        /*0024*/ 	.byte	0x00, 0xf4, 0x21, 0x00


	//----- nvinfo : EIATTR_KPARAM_INFO
	.align		4
.L_13:
        /*0028*/ 	.byte	0x04, 0x17
        /*002a*/ 	.short	(.L_15 - .L_14)
.L_14:
        /*002c*/ 	.word	0x00000000
        /*0030*/ 	.short	0x0004
        /*0032*/ 	.short	0x0020
        /*0034*/ 	.byte	0x00, 0xf4, 0x21, 0x00


	//----- nvinfo : EIATTR_KPARAM_INFO
	.align		4
.L_15:
        /*0038*/ 	.byte	0x04, 0x17
        /*003a*/ 	.short	(.L_17 - .L_16)
.L_16:
        /*003c*/ 	.word	0x00000000
        /*0040*/ 	.short	0x0003
        /*0042*/ 	.short	0x0018
        /*0044*/ 	.byte	0x00, 0xf4, 0x21, 0x00


	//----- nvinfo : EIATTR_KPARAM_INFO
	.align		4
.L_17:
        /*0048*/ 	.byte	0x04, 0x17
        /*004a*/ 	.short	(.L_19 - .L_18)
.L_18:
        /*004c*/ 	.word	0x00000000
        /*0050*/ 	.short	0x0002
        /*0052*/ 	.short	0x0010
        /*0054*/ 	.byte	0x00, 0xf4, 0x21, 0x00


	//----- nvinfo : EIATTR_KPARAM_INFO
	.align		4
.L_19:
        /*0058*/ 	.byte	0x04, 0x17
        /*005a*/ 	.short	(.L_21 - .L_20)
.L_20:
        /*005c*/ 	.word	0x00000000
        /*0060*/ 	.short	0x0001
        /*0062*/ 	.short	0x0008
        /*0064*/ 	.byte	0x00, 0xf4, 0x21, 0x00


	//----- nvinfo : EIATTR_KPARAM_INFO
	.align		4
.L_21:
        /*0068*/ 	.byte	0x04, 0x17
        /*006a*/ 	.short	(.L_23 - .L_22)
.L_22:
        /*006c*/ 	.word	0x00000000
        /*0070*/ 	.short	0x0000
        /*0072*/ 	.short	0x0000
        /*0074*/ 	.byte	0x00, 0xf4, 0x21, 0x00


	//----- nvinfo : EIATTR_SPARSE_MMA_MASK
	.align		4
.L_23:
        /*0078*/ 	.byte	0x03, 0x50
        /*007a*/ 	.short	0x0000


	//----- nvinfo : EIATTR_MAXREG_COUNT
	.align		4
        /*007c*/ 	.byte	0x03, 0x1b
        /*007e*/ 	.short	0x00ff


	//----- nvinfo : EIATTR_EXIT_INSTR_OFFSETS
	.align		4
        /*0080*/ 	.byte	0x04, 0x1c
        /*0082*/ 	.short	(.L_25 - .L_24)


	//   ....[0]....
.L_24:
        /*0084*/ 	.word	0x000004e0


	//----- nvinfo : EIATTR_REQNTID
	.align		4
.L_25:
        /*0088*/ 	.byte	0x04, 0x10
        /*008a*/ 	.short	(.L_27 - .L_26)
.L_26:
        /*008c*/ 	.word	0x00000080
        /*0090*/ 	.word	0x00000001
        /*0094*/ 	.word	0x00000001


	//----- nvinfo : EIATTR_CBANK_PARAM_SIZE
	.align		4
.L_27:
        /*0098*/ 	.byte	0x03, 0x19
        /*009a*/ 	.short	0x0034


	//----- nvinfo : EIATTR_PARAM_CBANK
	.align		4
        /*009c*/ 	.byte	0x04, 0x0a
        /*009e*/ 	.short	(.L_29 - .L_28)
	.align		4
.L_28:
        /*00a0*/ 	.word	index@(.nv.constant0.triton_poi_fused__unsafe_index_add_mul_sub_123)
        /*00a4*/ 	.short	0x0210
        /*00a6*/ 	.short	0x0034


	//----- nvinfo : EIATTR_SW_WAR
	.align		4
.L_29:
        /*00a8*/ 	.byte	0x04, 0x36
        /*00aa*/ 	.short	(.L_31 - .L_30)
.L_30:
        /*00ac*/ 	.word	0x00000008
.L_31:


//--------------------- .nv.callgraph             --------------------------
	.section	.nv.callgraph,"",@"SHT_CUDA_CALLGRAPH"
	.align	4
	.sectionentsize	8
	.align		4
        /*0000*/ 	.word	0x00000000
	.align		4
        /*0004*/ 	.word	0xffffffff
	.align		4
        /*0008*/ 	.word	0x00000000
	.align		4
        /*000c*/ 	.word	0xfffffffe
	.align		4
        /*0010*/ 	.word	0x00000000
	.align		4
        /*0014*/ 	.word	0xfffffffd
	.align		4
        /*0018*/ 	.word	0x00000000
	.align		4
        /*001c*/ 	.word	0xfffffffc


//--------------------- .text.triton_poi_fused__unsafe_index_add_mul_sub_123 --------------------------
	.section	.text.triton_poi_fused__unsafe_index_add_mul_sub_123,"ax",@progbits
	.align	128
        .global         triton_poi_fused__unsafe_index_add_mul_sub_123
        .type           triton_poi_fused__unsafe_index_add_mul_sub_123,@function
        .size           triton_poi_fused__unsafe_index_add_mul_sub_123,(.L_x_1 - triton_poi_fused__unsafe_index_add_mul_sub_123)
        .other          triton_poi_fused__unsafe_index_add_mul_sub_123,@"STO_CUDA_ENTRY STV_DEFAULT"
triton_poi_fused__unsafe_index_add_mul_sub_123:
.text.triton_poi_fused__unsafe_index_add_mul_sub_123:
[----:B------:R-:W-:Y:S01]  /*0000*/  LDC R1, c[0x0][0x28] ;  /* 0x00000a00ff017b82 */ /* 0x000fe20000000800 */
[----:B------:R-:W1:Y:S07]  /*0010*/  S2R R0, SR_TID.X ;  /* 0x0000000000007919 */ /* 0x000e6e0000002100 */
[----:B------:R-:W2:Y:S01]  /*0020*/  LDC.64 R14, c[0x0][0x210] ;  /* 0x00008400ff0e7b82 */ /* 0x000ea20000000a00 */
[----:B------:R-:W-:Y:S01]  /*0030*/  ULDC.64 UR4, c[0x0][0x208] ;  /* 0x0000820000047ab9 */ /* 0x000fe20000000a00 */
[----:B------:R-:W-:Y:S01]  /*0040*/  ULDC.64 UR6, c[0x0][0x220] ;  /* 0x0000880000067ab9 */ /* 0x000fe20000000a00 */
[----:B------:R-:W3:Y:S05]  /*0050*/  S2R R3, SR_CTAID.X ;  /* 0x0000000000037919 */ /* 0x000eea0000002500 */
[----:B------:R-:W4:Y:S01]  /*0060*/  LDC.64 R8, c[0x0][0x218] ;  /* 0x00008600ff087b82 */ /* 0x000f220000000a00 */
[----:B-1----:R-:W-:-:S05]  /*0070*/  IMAD.SHL.U32 R0, R0, 0x2, RZ ;  /* 0x0000000200007824 */ /* 0x002fca00078e00ff */
[----:B------:R-:W-:-:S05]  /*0080*/  LOP3.LUT R0, R0, 0xfe, RZ, 0xc0, !PT ;  /* 0x000000fe00007812 */ /* 0x000fca00078ec0ff */
[----:B---3--:R-:W-:-:S05]  /*0090*/  IMAD R0, R3, 0x100, R0 ;  /* 0x0000010003007824 */ /* 0x008fca00078e0200 */
[----:B------:R-:W-:-:S04]  /*00a0*/  SHF.R.S32.HI R5, RZ, 0x1f, R0 ;  /* 0x0000001fff057819 */ /* 0x000fc80000011400 */
[----:B------:R-:W-:-:S04]  /*00b0*/  LEA.HI R2, R5, R0, RZ, 0x4 ;  /* 0x0000000005027211 */ /* 0x000fc800078f20ff */
[----:B------:R-:W-:Y:S02]  /*00c0*/  SHF.R.S32.HI R4, RZ, 0x4, R2 ;  /* 0x00000004ff047819 */ /* 0x000fe40000011402 */
[----:B------:R-:W-:Y:S02]  /*00d0*/  LOP3.LUT R7, R2, 0xfffffff0, RZ, 0xc0, !PT ;  /* 0xfffffff002077812 */ /* 0x000fe400078ec0ff */
[----:B------:R-:W-:-:S04]  /*00e0*/  LEA.HI R5, R4, R4, RZ, 0x4 ;  /* 0x0000000404057211 */ /* 0x000fc800078f20ff */
[----:B------:R-:W-:-:S05]  /*00f0*/  LOP3.LUT R5, R5, 0xfffffff0, RZ, 0xc0, !PT ;  /* 0xfffffff005057812 */ /* 0x000fca00078ec0ff */
[----:B------:R-:W-:-:S04]  /*0100*/  IMAD.IADD R5, R4, 0x1, -R5 ;  /* 0x0000000104057824 */ /* 0x000fc800078e0a05 */
[----:B--2---:R-:W-:Y:S02]  /*0110*/  IMAD.WIDE R14, R5, 0x8, R14 ;  /* 0x00000008050e7825 */ /* 0x004fe400078e020e */
[----:B------:R-:W1:Y:S04]  /*0120*/  LDC.64 R4, c[0x0][0x228] ;  /* 0x00008a00ff047b82 */ /* 0x000e680000000a00 */
[----:B------:R-:W2:Y:S01]  /*0130*/  LDG.E.EL.64 R14, desc[UR4][R14.64] ;  /* 0x000000040e0e7981 */ /* 0x000ea2000c2e1b00 */
[----:B------:R-:W-:-:S04]  /*0140*/  IMAD.IADD R12, R0, 0x1, -R7 ;  /* 0x00000001000c7824 */ /* 0x000fc800078e0a07 */
[----:B----4-:R-:W-:-:S06]  /*0150*/  IMAD.WIDE R8, R12, 0x8, R8 ;  /* 0x000000080c087825 */ /* 0x010fcc00078e0208 */
[----:B------:R-:W3:Y:S01]  /*0160*/  LDG.E.EL.128 R8, desc[UR4][R8.64] ;  /* 0x0000000408087981 */ /* 0x000ee2000c2e1d00 */
[----:B-1----:R-:W-:-:S06]  /*0170*/  IMAD.WIDE R4, R12, 0x8, R4 ;  /* 0x000000080c047825 */ /* 0x002fcc00078e0204 */
[----:B------:R-:W4:Y:S01]  /*0180*/  LDG.E.EL.128 R4, desc[UR4][R4.64] ;  /* 0x0000000404047981 */ /* 0x000f22000c2e1d00 */
[----:B------:R-:W-:-:S04]  /*0190*/  SHF.R.S32.HI R3, RZ, 0x17, R3 ;  /* 0x00000017ff037819 */ /* 0x000fc80000011403 */
[----:B------:R-:W-:-:S04]  /*01a0*/  SGXT R3, R3, 0x1 ;  /* 0x000000010303781a */ /* 0x000fc80000000200 */
[----:B------:R-:W-:Y:S02]  /*01b0*/  LEA.HI R3, R3, R0, RZ, 0x8 ;  /* 0x0000000003037211 */ /* 0x000fe400078f40ff */
[----:B--2---:R-:W-:-:S04]  /*01c0*/  SHF.R.U32.HI R13, RZ, 0x1c, R15 ;  /* 0x0000001cff0d7819 */ /* 0x004fc8000001160f */
[----:B------:R-:W-:-:S04]  /*01d0*/  LOP3.LUT R13, R13, 0x8, RZ, 0xc0, !PT ;  /* 0x000000080d0d7812 */ /* 0x000fc800078ec0ff */
[----:B------:R-:W-:Y:S02]  /*01e0*/  IADD3 R16, P0, R14, R13, RZ ;  /* 0x0000000d0e107210 */ /* 0x000fe40007f1e0ff */
[----:B---3--:R-:W-:-:S03]  /*01f0*/  SHF.R.U32.HI R19, RZ, 0x1a, R9 ;  /* 0x0000001aff137819 */ /* 0x008fc60000011609 */
[----:B------:R-:W-:Y:S01]  /*0200*/  IMAD.X R13, RZ, RZ, R15, P0 ;  /* 0x000000ffff0d7224 */ /* 0x000fe200000e060f */
[----:B------:R-:W-:Y:S01]  /*0210*/  LEA R2, P0, R8, UR6, 0x2 ;  /* 0x0000000608027c11 */ /* 0x000fe2000f8010ff */
[----:B------:R-:W-:Y:S01]  /*0220*/  IMAD.SHL.U32 R14, R16, 0x20, RZ ;  /* 0x00000020100e7824 */ /* 0x000fe200078e00ff */
[----:B------:R-:W-:Y:S02]  /*0230*/  SHF.R.U32.HI R15, RZ, 0x1a, R11 ;  /* 0x0000001aff0f7819 */ /* 0x000fe4000001160b */
[----:B------:R-:W-:Y:S02]  /*0240*/  LEA R17, P1, R10, UR6, 0x2 ;  /* 0x000000060a117c11 */ /* 0x000fe4000f8210ff */
[----:B------:R-:W-:Y:S02]  /*0250*/  LEA.HI.X R18, R8, UR7, R9, 0x2, P0 ;  /* 0x0000000708127c11 */ /* 0x000fe400080f1409 */
[----:B------:R-:W-:Y:S02]  /*0260*/  SHF.L.U64.HI R13, R16, 0x5, R13 ;  /* 0x00000005100d7819 */ /* 0x000fe4000001020d */
[----:B------:R-:W-:-:S02]  /*0270*/  LOP3.LUT R15, R15, 0x20, RZ, 0xc0, !PT ;  /* 0x000000200f0f7812 */ /* 0x000fc400078ec0ff */
[----:B----4-:R-:W-:Y:S02]  /*0280*/  LEA R9, P4, R4, UR6, 0x2 ;  /* 0x0000000604097c11 */ /* 0x010fe4000f8810ff */
[----:B------:R-:W-:Y:S02]  /*0290*/  LEA.HI.X R16, R10, UR7, R11, 0x2, P1 ;  /* 0x000000070a107c11 */ /* 0x000fe400088f140b */
[--C-:B------:R-:W-:Y:S02]  /*02a0*/  SHF.R.U32.HI R11, RZ, 0x1a, R5.reuse ;  /* 0x0000001aff0b7819 */ /* 0x100fe40000011605 */
[----:B------:R-:W-:Y:S02]  /*02b0*/  LEA.HI.X R20, R4, UR7, R5, 0x2, P4 ;  /* 0x0000000704147c11 */ /* 0x000fe4000a0f1405 */
[----:B------:R-:W1:Y:S01]  /*02c0*/  LDC.64 R4, c[0x0][0x230] ;  /* 0x00008c00ff047b82 */ /* 0x000e620000000a00 */
[----:B------:R-:W-:Y:S02]  /*02d0*/  IADD3 R8, P2, P3, R14, R17, R15 ;  /* 0x000000110e087210 */ /* 0x000fe40007b5e00f */
[----:B------:R-:W-:-:S02]  /*02e0*/  LOP3.LUT R19, R19, 0x20, RZ, 0xc0, !PT ;  /* 0x0000002013137812 */ /* 0x000fc400078ec0ff */
[----:B------:R-:W-:Y:S02]  /*02f0*/  LEA R15, P4, R6, UR6, 0x2 ;  /* 0x00000006060f7c11 */ /* 0x000fe4000f8810ff */
[----:B------:R-:W-:Y:S02]  /*0300*/  SHF.R.U32.HI R10, RZ, 0x1a, R7 ;  /* 0x0000001aff0a7819 */ /* 0x000fe40000011607 */
[----:B------:R-:W-:Y:S02]  /*0310*/  LOP3.LUT R11, R11, 0x20, RZ, 0xc0, !PT ;  /* 0x000000200b0b7812 */ /* 0x000fe400078ec0ff */
[----:B------:R-:W-:Y:S02]  /*0320*/  IADD3 R2, P0, P1, R14, R2, R19 ;  /* 0x000000020e027210 */ /* 0x000fe4000791e013 */
[----:B------:R-:W-:Y:S02]  /*0330*/  LEA.HI.X R22, R6, UR7, R7, 0x2, P4 ;  /* 0x0000000706167c11 */ /* 0x000fe4000a0f1407 */
[----:B------:R-:W-:-:S02]  /*0340*/  LOP3.LUT R7, R10, 0x20, RZ, 0xc0, !PT ;  /* 0x000000200a077812 */ /* 0x000fc400078ec0ff */
[C---:B------:R-:W-:Y:S02]  /*0350*/  IADD3 R6, P4, P5, R14.reuse, R9, R11 ;  /* 0x000000090e067210 */ /* 0x040fe40007d9e00b */
[----:B------:R-:W-:Y:S02]  /*0360*/  SHF.R.S32.HI R11, RZ, 0x8, R3 ;  /* 0x00000008ff0b7819 */ /* 0x000fe40000011403 */
[----:B------:R-:W-:Y:S02]  /*0370*/  IADD3.X R3, R13, R18, RZ, P0, P1 ;  /* 0x000000120d037210 */ /* 0x000fe400007e24ff */
[----:B------:R-:W-:Y:S01]  /*0380*/  IADD3 R10, P0, P1, R14, R15, R7 ;  /* 0x0000000f0e0a7210 */ /* 0x000fe2000791e007 */
[----:B------:R-:W-:Y:S01]  /*0390*/  IMAD.SHL.U32 R15, R11, 0x40, RZ ;  /* 0x000000400b0f7824 */ /* 0x000fe200078e00ff */
[C---:B------:R-:W-:Y:S02]  /*03a0*/  IADD3.X R9, R13.reuse, R16, RZ, P2, P3 ;  /* 0x000000100d097210 */ /* 0x040fe400017e64ff */
[----:B------:R-:W-:Y:S01]  /*03b0*/  IADD3.X R7, R13, R20, RZ, P4, P5 ;  /* 0x000000140d077210 */ /* 0x000fe200027ea4ff */
[----:B------:R-:W-:Y:S01]  /*03c0*/  IMAD.WIDE R2, R15, 0x4, R2 ;  /* 0x000000040f027825 */ /* 0x000fe200078e0202 */
[----:B------:R-:W-:-:S03]  /*03d0*/  IADD3.X R11, R13, R22, RZ, P0, P1 ;  /* 0x000000160d0b7210 */ /* 0x000fc600007e24ff */
[C---:B------:R-:W-:Y:S02]  /*03e0*/  IMAD.WIDE R8, R15.reuse, 0x4, R8 ;  /* 0x000000040f087825 */ /* 0x040fe400078e0208 */
[----:B------:R-:W2:Y:S02]  /*03f0*/  LDG.E.EL R3, desc[UR4][R2.64] ;  /* 0x0000000402037981 */ /* 0x000ea4000c2e1900 */
[C---:B------:R-:W-:Y:S02]  /*0400*/  IMAD.WIDE R6, R15.reuse, 0x4, R6 ;  /* 0x000000040f067825 */ /* 0x040fe400078e0206 */
[----:B------:R-:W3:Y:S02]  /*0410*/  LDG.E.EL R8, desc[UR4][R8.64] ;  /* 0x0000000408087981 */ /* 0x000ee4000c2e1900 */
[----:B------:R-:W-:Y:S02]  /*0420*/  IMAD.WIDE R10, R15, 0x4, R10 ;  /* 0x000000040f0a7825 */ /* 0x000fe400078e020a */
[----:B------:R-:W2:Y:S02]  /*0430*/  LDG.E.EL R6, desc[UR4][R6.64] ;  /* 0x0000000406067981 */ /* 0x000ea4000c2e1900 */
[----:B-1----:R-:W-:-:S02]  /*0440*/  IMAD.WIDE R4, R12, 0x4, R4 ;  /* 0x000000040c047825 */ /* 0x002fc400078e0204 */
[----:B------:R-:W3:Y:S01]  /*0450*/  LDG.E.EL R11, desc[UR4][R10.64] ;  /* 0x000000040a0b7981 */ /* 0x000ee2000c2e1900 */
[----:B------:R-:W1:Y:S03]  /*0460*/  LDC.64 R12, c[0x0][0x238] ;  /* 0x00008e00ff0c7b82 */ /* 0x000e660000000a00 */
[----:B------:R-:W4:Y:S01]  /*0470*/  LDG.E.EL.64 R4, desc[UR4][R4.64] ;  /* 0x0000000404047981 */ /* 0x000f22000c2e1b00 */
[----:B-1----:R-:W-:-:S04]  /*0480*/  IMAD.WIDE R12, R0, 0x4, R12 ;  /* 0x00000004000c7825 */ /* 0x002fc800078e020c */
[----:B--2---:R-:W-:Y:S01]  /*0490*/  FADD R14, -R3, R6 ;  /* 0x00000006030e7221 */ /* 0x004fe20000000100 */
[----:B---3--:R-:W-:-:S03]  /*04a0*/  FADD R15, -R8, R11 ;  /* 0x0000000b080f7221 */ /* 0x008fc60000000100 */
[----:B----4-:R-:W-:Y:S01]  /*04b0*/  FFMA R14, R4, R14, R3 ;  /* 0x0000000e040e7223 */ /* 0x010fe20000000003 */
[----:B------:R-:W-:-:S05]  /*04c0*/  FFMA R15, R5, R15, R8 ;  /* 0x0000000f050f7223 */ /* 0x000fca0000000008 */
[----:B------:R-:W-:Y:S01]  /*04d0*/  STG.E.64 desc[UR4][R12.64], R14 ;  /* 0x0000000e0c007986 */ /* 0x000fe2000c101b04 */
[----:B------:R-:W-:Y:S05]  /*04e0*/  EXIT ;  /* 0x000000000000794d */ /* 0x000fea0003800000 */
.L_x_0:
[----:B------:R-:W-:-:S00]  /*04f0*/  BRA `(.L_x_0) ;  /* 0xfffffffc00fc7947 */ /* 0x000fc0000383ffff */
[----:B------:R-:W-:-:S00]  /*0500*/  NOP ;  /* 0x0000000000007918 */ /* 0x000fc00000000000 */
[----:B------:R-:W-:-:S00]  /*0510*/  NOP ;  /* 0x0000000000007918 */ /* 0x000fc00000000000 */
[----:B------:R-:W-:-:S00]  /*0520*/  NOP ;  /* 0x0000000000007918 */ /* 0x000fc00000000000 */
[----:B------:R-:W-:-:S00]  /*0530*/  NOP ;  /* 0x0000000000007918 */ /* 0x000fc00000000000 */
[----:B------:R-:W-:-:S00]  /*0540*/  NOP ;  /* 0x0000000000007918 */ /* 0x000fc00000000000 */
[----:B------:R-:W-:-:S00]  /*0550*/  NOP ;  /* 0x0000000000007918 */ /* 0x000fc00000000000 */
[----:B------:R-:W-:-:S00]  /*0560*/  NOP ;  /* 0x0000000000007918 */ /* 0x000fc00000000000 */
[----:B------:R-:W-:-:S00]  /*0570*/  NOP ;  /* 0x0000000000007918 */ /* 0x000fc00000000000 */
.L_x_1:


//--------------------- .nv.constant0.triton_poi_fused__unsafe_index_add_mul_sub_123 --------------------------
	.section	.nv.constant0.triton_poi_fused__unsafe_index_add_mul_sub_123,"a",@progbits
	.sectionflags	@""
	.align	4
.nv.constant0.triton_poi_fused__unsafe_index_add_mul_sub_123:
	.zero		580
